//
// Generated by NVIDIA NVVM Compiler
//
// Compiler Build ID: CL-36424714
// Cuda compilation tools, release 13.0, V13.0.88
// Based on NVVM 20.0.0
//

.version 9.0
.target sm_100
.address_size 64

	// .globl	_Z4gemmiiiiPKfS0_PfPKiS3_
// _ZZ4gemmiiiiPKfS0_PfPKiS3_E2As has been demoted
// _ZZ4gemmiiiiPKfS0_PfPKiS3_E2Bs has been demoted

.visible .entry _Z4gemmiiiiPKfS0_PfPKiS3_(
	.param .u32 _Z4gemmiiiiPKfS0_PfPKiS3__param_0,
	.param .u32 _Z4gemmiiiiPKfS0_PfPKiS3__param_1,
	.param .u32 _Z4gemmiiiiPKfS0_PfPKiS3__param_2,
	.param .u32 _Z4gemmiiiiPKfS0_PfPKiS3__param_3,
	.param .u64 .ptr .align 1 _Z4gemmiiiiPKfS0_PfPKiS3__param_4,
	.param .u64 .ptr .align 1 _Z4gemmiiiiPKfS0_PfPKiS3__param_5,
	.param .u64 .ptr .align 1 _Z4gemmiiiiPKfS0_PfPKiS3__param_6,
	.param .u64 .ptr .align 1 _Z4gemmiiiiPKfS0_PfPKiS3__param_7,
	.param .u64 .ptr .align 1 _Z4gemmiiiiPKfS0_PfPKiS3__param_8
)
{
	.reg .pred 	%p<28>;
	.reg .b32 	%r<76>;
	.reg .b32 	%f<182>;
	.reg .b64 	%rd<28>;
	// demoted variable
	.shared .align 4 .b8 _ZZ4gemmiiiiPKfS0_PfPKiS3_E2As[1024];
	// demoted variable
	.shared .align 4 .b8 _ZZ4gemmiiiiPKfS0_PfPKiS3_E2Bs[1024];
	ld.param.u32 	%r38, [_Z4gemmiiiiPKfS0_PfPKiS3__param_0];
	ld.param.u32 	%r42, [_Z4gemmiiiiPKfS0_PfPKiS3__param_1];
	ld.param.u32 	%r39, [_Z4gemmiiiiPKfS0_PfPKiS3__param_2];
	ld.param.u32 	%r40, [_Z4gemmiiiiPKfS0_PfPKiS3__param_3];
	ld.param.u64 	%rd7, [_Z4gemmiiiiPKfS0_PfPKiS3__param_4];
	ld.param.u64 	%rd8, [_Z4gemmiiiiPKfS0_PfPKiS3__param_5];
	ld.param.u64 	%rd5, [_Z4gemmiiiiPKfS0_PfPKiS3__param_7];
	ld.param.u64 	%rd6, [_Z4gemmiiiiPKfS0_PfPKiS3__param_8];
	cvta.to.global.u64 	%rd1, %rd8;
	cvta.to.global.u64 	%rd2, %rd7;
	mov.u32 	%r43, %ctaid.x;
	mov.u32 	%r44, %ctaid.y;
	mov.u32 	%r1, %tid.x;
	mov.u32 	%r2, %tid.y;
	shl.b32 	%r3, %r43, 4;
	add.s32 	%r4, %r3, %r1;
	shl.b32 	%r45, %r44, 4;
	add.s32 	%r5, %r45, %r2;
	setp.ge.s32 	%p1, %r5, %r42;
	mov.b32 	%r66, -1;
	mov.u32 	%r67, %r66;
	@%p1 bra 	$L__BB0_2;
	cvta.to.global.u64 	%rd9, %rd6;
	cvta.to.global.u64 	%rd10, %rd5;
	mul.wide.u32 	%rd11, %r5, 4;
	add.s64 	%rd12, %rd10, %rd11;
	ld.global.u32 	%r66, [%rd12];
	add.s64 	%rd13, %rd9, %rd11;
	ld.global.u32 	%r67, [%rd13];
$L__BB0_2:
	or.b32  	%r46, %r66, %r67;
	setp.lt.s32 	%p2, %r46, 0;
	@%p2 bra 	$L__BB0_24;
	setp.lt.s32 	%p3, %r39, 1;
	mov.f32 	%f181, 0f00000000;
	@%p3 bra 	$L__BB0_22;
	mul.lo.s32 	%r10, %r66, %r39;
	shl.b32 	%r48, %r2, 6;
	mov.u32 	%r49, _ZZ4gemmiiiiPKfS0_PfPKiS3_E2As;
	add.s32 	%r11, %r49, %r48;
	shl.b32 	%r50, %r1, 2;
	add.s32 	%r12, %r11, %r50;
	mov.u32 	%r51, _ZZ4gemmiiiiPKfS0_PfPKiS3_E2Bs;
	add.s32 	%r14, %r51, %r50;
	add.s32 	%r13, %r14, %r48;
	add.s32 	%r15, %r39, -1;
	setp.lt.u32 	%p4, %r39, 17;
	mov.f32 	%f181, 0f00000000;
	mov.b32 	%r75, 0;
	@%p4 bra 	$L__BB0_16;
	shr.u32 	%r53, %r15, 4;
	add.s32 	%r54, %r53, 1;
	add.s32 	%r55, %r2, 16;
	mad.lo.s32 	%r56, %r40, %r55, %r1;
	add.s32 	%r72, %r56, %r3;
	mad.lo.s32 	%r57, %r2, %r40, %r1;
	add.s32 	%r71, %r57, %r3;
	add.s32 	%r70, %r1, %r10;
	and.b32  	%r58, %r54, 536870910;
	neg.s32 	%r68, %r58;
	mov.f32 	%f181, 0f00000000;
	mov.b32 	%r74, 16;
	mov.u32 	%r69, %r1;
	mov.u32 	%r73, %r2;
$L__BB0_6:
	setp.ge.s32 	%p5, %r66, %r38;
	mul.wide.s32 	%rd14, %r70, 4;
	add.s64 	%rd15, %rd2, %rd14;
	add.s64 	%rd3, %rd15, 64;
	setp.ge.s32 	%p6, %r69, %r39;
	mov.f32 	%f173, 0f00000000;
	or.pred  	%p7, %p5, %p6;
	@%p7 bra 	$L__BB0_8;
	ld.global.nc.f32 	%f173, [%rd3+-64];
$L__BB0_8:
	setp.ge.s32 	%p8, %r4, %r40;
	st.shared.f32 	[%r12], %f173;
	setp.ge.s32 	%p9, %r73, %r39;
	mov.f32 	%f174, 0f00000000;
	or.pred  	%p10, %p9, %p8;
	@%p10 bra 	$L__BB0_10;
	mul.wide.s32 	%rd16, %r71, 4;
	add.s64 	%rd17, %rd1, %rd16;
	ld.global.nc.f32 	%f174, [%rd17];
$L__BB0_10:
	st.shared.f32 	[%r13], %f174;
	bar.sync 	0;
	ld.shared.f32 	%f27, [%r11];
	ld.shared.f32 	%f28, [%r14];
	fma.rn.f32 	%f29, %f27, %f28, %f181;
	ld.shared.f32 	%f30, [%r11+4];
	ld.shared.f32 	%f31, [%r14+64];
	fma.rn.f32 	%f32, %f30, %f31, %f29;
	ld.shared.f32 	%f33, [%r11+8];
	ld.shared.f32 	%f34, [%r14+128];
	fma.rn.f32 	%f35, %f33, %f34, %f32;
	ld.shared.f32 	%f36, [%r11+12];
	ld.shared.f32 	%f37, [%r14+192];
	fma.rn.f32 	%f38, %f36, %f37, %f35;
	ld.shared.f32 	%f39, [%r11+16];
	ld.shared.f32 	%f40, [%r14+256];
	fma.rn.f32 	%f41, %f39, %f40, %f38;
	ld.shared.f32 	%f42, [%r11+20];
	ld.shared.f32 	%f43, [%r14+320];
	fma.rn.f32 	%f44, %f42, %f43, %f41;
	ld.shared.f32 	%f45, [%r11+24];
	ld.shared.f32 	%f46, [%r14+384];
	fma.rn.f32 	%f47, %f45, %f46, %f44;
	ld.shared.f32 	%f48, [%r11+28];
	ld.shared.f32 	%f49, [%r14+448];
	fma.rn.f32 	%f50, %f48, %f49, %f47;
	ld.shared.f32 	%f51, [%r11+32];
	ld.shared.f32 	%f52, [%r14+512];
	fma.rn.f32 	%f53, %f51, %f52, %f50;
	ld.shared.f32 	%f54, [%r11+36];
	ld.shared.f32 	%f55, [%r14+576];
	fma.rn.f32 	%f56, %f54, %f55, %f53;
	ld.shared.f32 	%f57, [%r11+40];
	ld.shared.f32 	%f58, [%r14+640];
	fma.rn.f32 	%f59, %f57, %f58, %f56;
	ld.shared.f32 	%f60, [%r11+44];
	ld.shared.f32 	%f61, [%r14+704];
	fma.rn.f32 	%f62, %f60, %f61, %f59;
	ld.shared.f32 	%f63, [%r11+48];
	ld.shared.f32 	%f64, [%r14+768];
	fma.rn.f32 	%f65, %f63, %f64, %f62;
	ld.shared.f32 	%f66, [%r11+52];
	ld.shared.f32 	%f67, [%r14+832];
	fma.rn.f32 	%f68, %f66, %f67, %f65;
	ld.shared.f32 	%f69, [%r11+56];
	ld.shared.f32 	%f70, [%r14+896];
	fma.rn.f32 	%f71, %f69, %f70, %f68;
	ld.shared.f32 	%f72, [%r11+60];
	ld.shared.f32 	%f73, [%r14+960];
	fma.rn.f32 	%f6, %f72, %f73, %f71;
	bar.sync 	0;
	add.s32 	%r59, %r69, 16;
	setp.ge.s32 	%p12, %r59, %r39;
	mov.f32 	%f175, 0f00000000;
	or.pred  	%p13, %p5, %p12;
	@%p13 bra 	$L__BB0_12;
	ld.global.nc.f32 	%f175, [%rd3];
$L__BB0_12:
	st.shared.f32 	[%r12], %f175;
	add.s32 	%r60, %r73, 16;
	setp.ge.s32 	%p15, %r60, %r39;
	mov.f32 	%f176, 0f00000000;
	or.pred  	%p16, %p15, %p8;
	@%p16 bra 	$L__BB0_14;
	mul.wide.s32 	%rd18, %r72, 4;
	add.s64 	%rd19, %rd1, %rd18;
	ld.global.nc.f32 	%f176, [%rd19];
$L__BB0_14:
	st.shared.f32 	[%r13], %f176;
	bar.sync 	0;
	ld.shared.f32 	%f75, [%r11];
	ld.shared.f32 	%f76, [%r14];
	fma.rn.f32 	%f77, %f75, %f76, %f6;
	ld.shared.f32 	%f78, [%r11+4];
	ld.shared.f32 	%f79, [%r14+64];
	fma.rn.f32 	%f80, %f78, %f79, %f77;
	ld.shared.f32 	%f81, [%r11+8];
	ld.shared.f32 	%f82, [%r14+128];
	fma.rn.f32 	%f83, %f81, %f82, %f80;
	ld.shared.f32 	%f84, [%r11+12];
	ld.shared.f32 	%f85, [%r14+192];
	fma.rn.f32 	%f86, %f84, %f85, %f83;
	ld.shared.f32 	%f87, [%r11+16];
	ld.shared.f32 	%f88, [%r14+256];
	fma.rn.f32 	%f89, %f87, %f88, %f86;
	ld.shared.f32 	%f90, [%r11+20];
	ld.shared.f32 	%f91, [%r14+320];
	fma.rn.f32 	%f92, %f90, %f91, %f89;
	ld.shared.f32 	%f93, [%r11+24];
	ld.shared.f32 	%f94, [%r14+384];
	fma.rn.f32 	%f95, %f93, %f94, %f92;
	ld.shared.f32 	%f96, [%r11+28];
	ld.shared.f32 	%f97, [%r14+448];
	fma.rn.f32 	%f98, %f96, %f97, %f95;
	ld.shared.f32 	%f99, [%r11+32];
	ld.shared.f32 	%f100, [%r14+512];
	fma.rn.f32 	%f101, %f99, %f100, %f98;
	ld.shared.f32 	%f102, [%r11+36];
	ld.shared.f32 	%f103, [%r14+576];
	fma.rn.f32 	%f104, %f102, %f103, %f101;
	ld.shared.f32 	%f105, [%r11+40];
	ld.shared.f32 	%f106, [%r14+640];
	fma.rn.f32 	%f107, %f105, %f106, %f104;
	ld.shared.f32 	%f108, [%r11+44];
	ld.shared.f32 	%f109, [%r14+704];
	fma.rn.f32 	%f110, %f108, %f109, %f107;
	ld.shared.f32 	%f111, [%r11+48];
	ld.shared.f32 	%f112, [%r14+768];
	fma.rn.f32 	%f113, %f111, %f112, %f110;
	ld.shared.f32 	%f114, [%r11+52];
	ld.shared.f32 	%f115, [%r14+832];
	fma.rn.f32 	%f116, %f114, %f115, %f113;
	ld.shared.f32 	%f117, [%r11+56];
	ld.shared.f32 	%f118, [%r14+896];
	fma.rn.f32 	%f119, %f117, %f118, %f116;
	ld.shared.f32 	%f120, [%r11+60];
	ld.shared.f32 	%f121, [%r14+960];
	fma.rn.f32 	%f181, %f120, %f121, %f119;
	bar.sync 	0;
	add.s32 	%r74, %r74, 32;
	add.s32 	%r73, %r73, 32;
	shl.b32 	%r61, %r40, 5;
	add.s32 	%r72, %r72, %r61;
	add.s32 	%r71, %r71, %r61;
	add.s32 	%r70, %r70, 32;
	add.s32 	%r69, %r69, 32;
	add.s32 	%r68, %r68, 2;
	setp.ne.s32 	%p17, %r68, 0;
	@%p17 bra 	$L__BB0_6;
	add.s32 	%r75, %r74, -16;
$L__BB0_16:
	and.b32  	%r62, %r15, 16;
	setp.ne.s32 	%p18, %r62, 0;
	@%p18 bra 	$L__BB0_22;
	setp.ge.s32 	%p19, %r66, %r38;
	add.s32 	%r36, %r75, %r1;
	setp.ge.s32 	%p20, %r36, %r39;
	mov.f32 	%f179, 0f00000000;
	or.pred  	%p21, %p19, %p20;
	@%p21 bra 	$L__BB0_19;
	add.s32 	%r63, %r36, %r10;
	mul.wide.s32 	%rd20, %r63, 4;
	add.s64 	%rd21, %rd2, %rd20;
	ld.global.nc.f32 	%f179, [%rd21];
$L__BB0_19:
	setp.ge.s32 	%p22, %r4, %r40;
	st.shared.f32 	[%r12], %f179;
	add.s32 	%r37, %r75, %r2;
	setp.ge.s32 	%p23, %r37, %r39;
	mov.f32 	%f180, 0f00000000;
	or.pred  	%p24, %p23, %p22;
	@%p24 bra 	$L__BB0_21;
	mad.lo.s32 	%r64, %r37, %r40, %r4;
	mul.wide.s32 	%rd22, %r64, 4;
	add.s64 	%rd23, %rd1, %rd22;
	ld.global.nc.f32 	%f180, [%rd23];
$L__BB0_21:
	st.shared.f32 	[%r13], %f180;
	bar.sync 	0;
	ld.shared.f32 	%f124, [%r11];
	ld.shared.f32 	%f125, [%r14];
	fma.rn.f32 	%f126, %f124, %f125, %f181;
	ld.shared.f32 	%f127, [%r11+4];
	ld.shared.f32 	%f128, [%r14+64];
	fma.rn.f32 	%f129, %f127, %f128, %f126;
	ld.shared.f32 	%f130, [%r11+8];
	ld.shared.f32 	%f131, [%r14+128];
	fma.rn.f32 	%f132, %f130, %f131, %f129;
	ld.shared.f32 	%f133, [%r11+12];
	ld.shared.f32 	%f134, [%r14+192];
	fma.rn.f32 	%f135, %f133, %f134, %f132;
	ld.shared.f32 	%f136, [%r11+16];
	ld.shared.f32 	%f137, [%r14+256];
	fma.rn.f32 	%f138, %f136, %f137, %f135;
	ld.shared.f32 	%f139, [%r11+20];
	ld.shared.f32 	%f140, [%r14+320];
	fma.rn.f32 	%f141, %f139, %f140, %f138;
	ld.shared.f32 	%f142, [%r11+24];
	ld.shared.f32 	%f143, [%r14+384];
	fma.rn.f32 	%f144, %f142, %f143, %f141;
	ld.shared.f32 	%f145, [%r11+28];
	ld.shared.f32 	%f146, [%r14+448];
	fma.rn.f32 	%f147, %f145, %f146, %f144;
	ld.shared.f32 	%f148, [%r11+32];
	ld.shared.f32 	%f149, [%r14+512];
	fma.rn.f32 	%f150, %f148, %f149, %f147;
	ld.shared.f32 	%f151, [%r11+36];
	ld.shared.f32 	%f152, [%r14+576];
	fma.rn.f32 	%f153, %f151, %f152, %f150;
	ld.shared.f32 	%f154, [%r11+40];
	ld.shared.f32 	%f155, [%r14+640];
	fma.rn.f32 	%f156, %f154, %f155, %f153;
	ld.shared.f32 	%f157, [%r11+44];
	ld.shared.f32 	%f158, [%r14+704];
	fma.rn.f32 	%f159, %f157, %f158, %f156;
	ld.shared.f32 	%f160, [%r11+48];
	ld.shared.f32 	%f161, [%r14+768];
	fma.rn.f32 	%f162, %f160, %f161, %f159;
	ld.shared.f32 	%f163, [%r11+52];
	ld.shared.f32 	%f164, [%r14+832];
	fma.rn.f32 	%f165, %f163, %f164, %f162;
	ld.shared.f32 	%f166, [%r11+56];
	ld.shared.f32 	%f167, [%r14+896];
	fma.rn.f32 	%f168, %f166, %f167, %f165;
	ld.shared.f32 	%f169, [%r11+60];
	ld.shared.f32 	%f170, [%r14+960];
	fma.rn.f32 	%f181, %f169, %f170, %f168;
	bar.sync 	0;
$L__BB0_22:
	setp.ge.s32 	%p25, %r67, %r38;
	setp.ge.s32 	%p26, %r4, %r40;
	or.pred  	%p27, %p25, %p26;
	@%p27 bra 	$L__BB0_24;
	ld.param.u64 	%rd27, [_Z4gemmiiiiPKfS0_PfPKiS3__param_6];
	mad.lo.s32 	%r65, %r67, %r40, %r4;
	cvta.to.global.u64 	%rd24, %rd27;
	mul.wide.s32 	%rd25, %r65, 4;
	add.s64 	%rd26, %rd24, %rd25;
	atom.global.add.f32 	%f171, [%rd26], %f181;
$L__BB0_24:
	ret;

}


// ===== COMPILED SASS (sm_100) =====

	.target	sm_100

	.elftype	@"ET_EXEC"


//--------------------- .note.nv.tkinfo           --------------------------
	.section	.note.nv.tkinfo,"",@"SHT_NOTE"
	.sectionflags	@"SHF_NOTE_NV_TKINFO"
	.tkinfo
        /*0018*/ 	.word	0x00000002
        /*0030*/ 	.string	""
        /*0030*/ 	.string	"ptxas"
        /*0030*/ 	.string	"Cuda compilation tools, release 13.0, V13.0.88"
        /*0030*/ 	.string	"Build cuda_13.0.r13.0/compiler.36424714_0"
        /*0030*/ 	.string	"-arch sm_100 -m 64 "



//--------------------- .note.nv.cuinfo           --------------------------
	.section	.note.nv.cuinfo,"",@"SHT_NOTE"
	.sectionflags	@"SHF_NOTE_NV_CUINFO"
        /*0018*/ 	.short	0x0002
        /*001a*/ 	.short	0x0064
        /*001c*/ 	.short	0x0082
	.zero		2


//--------------------- .nv.info                  --------------------------
	.section	.nv.info,"",@"SHT_CUDA_INFO"
	.align	4


	//----- nvinfo : EIATTR_REGCOUNT
	.align		4
        /*0000*/ 	.byte	0x04, 0x2f
        /*0002*/ 	.short	(.L_1 - .L_0)
	.align		4
.L_0:
        /*0004*/ 	.word	index@(_Z4gemmiiiiPKfS0_PfPKiS3_)
        /*0008*/ 	.word	0x00000020


	//----- nvinfo : EIATTR_FRAME_SIZE
	.align		4
.L_1:
        /*000c*/ 	.byte	0x04, 0x11
        /*000e*/ 	.short	(.L_3 - .L_2)
	.align		4
.L_2:
        /*0010*/ 	.word	index@(_Z4gemmiiiiPKfS0_PfPKiS3_)
        /*0014*/ 	.word	0x00000000


	//----- nvinfo : EIATTR_MIN_STACK_SIZE
	.align		4
.L_3:
        /*0018*/ 	.byte	0x04, 0x12
        /*001a*/ 	.short	(.L_5 - .L_4)
	.align		4
.L_4:
        /*001c*/ 	.word	index@(_Z4gemmiiiiPKfS0_PfPKiS3_)
        /*0020*/ 	.word	0x00000000
.L_5:


//--------------------- .nv.compat                --------------------------
	.section	.nv.compat,"",@"SHT_CUDA_COMPAT_INFO"
	.align	4
        /*0000*/ 	.byte	0x02, 0x09, 0x00, 0x00, 0x02, 0x02, 0x01, 0x00, 0x02, 0x05, 0x05, 0x00, 0x03, 0x07, 0x01, 0x01
        /*0010*/ 	.byte	0x02, 0x03, 0x00, 0x00, 0x02, 0x06, 0x01, 0x00, 0x04, 0x0b, 0x08, 0x00, 0x09, 0x00, 0x00, 0x00
        /*0020*/ 	.byte	0x00, 0x00, 0x00, 0x00


//--------------------- .nv.info._Z4gemmiiiiPKfS0_PfPKiS3_ --------------------------
	.section	.nv.info._Z4gemmiiiiPKfS0_PfPKiS3_,"",@"SHT_CUDA_INFO"
	.sectionflags	@""
	.align	4


	//----- nvinfo : EIATTR_CUDA_API_VERSION
	.align		4
        /*0000*/ 	.byte	0x04, 0x37
        /*0002*/ 	.short	(.L_7 - .L_6)
.L_6:
        /*0004*/ 	.word	0x00000082


	//----- nvinfo : EIATTR_KPARAM_INFO
	.align		4
.L_7:
        /*0008*/ 	.byte	0x04, 0x17
        /*000a*/ 	.short	(.L_9 - .L_8)
.L_8:
        /*000c*/ 	.word	0x00000000
        /*0010*/ 	.short	0x0008
        /*0012*/ 	.short	0x0030
        /*0014*/ 	.byte	0x00, 0xf5, 0x21, 0x00


	//----- nvinfo : EIATTR_KPARAM_INFO
	.align		4
.L_9:
        /*0018*/ 	.byte	0x04, 0x17
        /*001a*/ 	.short	(.L_11 - .L_10)
.L_10:
        /*001c*/ 	.word	0x00000000
        /*0020*/ 	.short	0x0007
        /*0022*/ 	.short	0x0028
        /*0024*/ 	.byte	0x00, 0xf5, 0x21, 0x00


	//----- nvinfo : EIATTR_KPARAM_INFO
	.align		4
.L_11:
        /*0028*/ 	.byte	0x04, 0x17
        /*002a*/ 	.short	(.L_13 - .L_12)
.L_12:
        /*002c*/ 	.word	0x00000000
        /*0030*/ 	.short	0x0006
        /*0032*/ 	.short	0x0020
        /*0034*/ 	.byte	0x00, 0xf5, 0x21, 0x00


	//----- nvinfo : EIATTR_KPARAM_INFO
	.align		4
.L_13:
        /*0038*/ 	.byte	0x04, 0x17
        /*003a*/ 	.short	(.L_15 - .L_14)
.L_14:
        /*003c*/ 	.word	0x00000000
        /*0040*/ 	.short	0x0005
        /*0042*/ 	.short	0x0018
        /*0044*/ 	.byte	0x00, 0xf5, 0x21, 0x00


	//----- nvinfo : EIATTR_KPARAM_INFO
	.align		4
.L_15:
        /*0048*/ 	.byte	0x04, 0x17
        /*004a*/ 	.short	(.L_17 - .L_16)
.L_16:
        /*004c*/ 	.word	0x00000000
        /*0050*/ 	.short	0x0004
        /*0052*/ 	.short	0x0010
        /*0054*/ 	.byte	0x00, 0xf5, 0x21, 0x00


	//----- nvinfo : EIATTR_KPARAM_INFO
	.align		4
.L_17:
        /*0058*/ 	.byte	0x04, 0x17
        /*005a*/ 	.short	(.L_19 - .L_18)
.L_18:
        /*005c*/ 	.word	0x00000000
        /*0060*/ 	.short	0x0003
        /*0062*/ 	.short	0x000c
        /*0064*/ 	.byte	0x00, 0xf0, 0x11, 0x00


	//----- nvinfo : EIATTR_KPARAM_INFO
	.align		4
.L_19:
        /*0068*/ 	.byte	0x04, 0x17
        /*006a*/ 	.short	(.L_21 - .L_20)
.L_20:
        /*006c*/ 	.word	0x00000000
        /*0070*/ 	.short	0x0002
        /*0072*/ 	.short	0x0008
        /*0074*/ 	.byte	0x00, 0xf0, 0x11, 0x00


	//----- nvinfo : EIATTR_KPARAM_INFO
	.align		4
.L_21:
        /*0078*/ 	.byte	0x04, 0x17
        /*007a*/ 	.short	(.L_23 - .L_22)
.L_22:
        /*007c*/ 	.word	0x00000000
        /*0080*/ 	.short	0x0001
        /*0082*/ 	.short	0x0004
        /*0084*/ 	.byte	0x00, 0xf0, 0x11, 0x00


	//----- nvinfo : EIATTR_KPARAM_INFO
	.align		4
.L_23:
        /*0088*/ 	.byte	0x04, 0x17
        /*008a*/ 	.short	(.L_25 - .L_24)
.L_24:
        /*008c*/ 	.word	0x00000000
        /*0090*/ 	.short	0x0000
        /*0092*/ 	.short	0x0000
        /*0094*/ 	.byte	0x00, 0xf0, 0x11, 0x00


	//----- nvinfo : EIATTR_SPARSE_MMA_MASK
	.align		4
.L_25:
        /*0098*/ 	.byte	0x03, 0x50
        /*009a*/ 	.short	0x0000


	//----- nvinfo : EIATTR_MAXREG_COUNT
	.align		4
        /*009c*/ 	.byte	0x03, 0x1b
        /*009e*/ 	.short	0x00ff


	//----- nvinfo : EIATTR_NUM_BARRIERS
	.align		4
        /*00a0*/ 	.byte	0x02, 0x4c
        /*00a2*/ 	.byte	0x01
	.zero		1


	//----- nvinfo : EIATTR_MERCURY_ISA_VERSION
	.align		4
        /*00a4*/ 	.byte	0x03, 0x5f
        /*00a6*/ 	.short	0x0101


	//----- nvinfo : EIATTR_VRC_CTA_INIT_COUNT
	.align		4
        /*00a8*/ 	.byte	0x02, 0x4a
	.zero		1
	.zero		1


	//----- nvinfo : EIATTR_EXIT_INSTR_OFFSETS
	.align		4
        /*00ac*/ 	.byte	0x04, 0x1c
        /*00ae*/ 	.short	(.L_27 - .L_26)


	//   ....[0]....
.L_26:
        /*00b0*/ 	.word	0x00000110


	//   ....[1]....
        /*00b4*/ 	.word	0x00000e90


	//   ....[2]....
        /*00b8*/ 	.word	0x00000ee0


	//----- nvinfo : EIATTR_CBANK_PARAM_SIZE
	.align		4
.L_27:
        /*00bc*/ 	.byte	0x03, 0x19
        /*00be*/ 	.short	0x0038


	//----- nvinfo : EIATTR_PARAM_CBANK
	.align		4
        /*00c0*/ 	.byte	0x04, 0x0a
        /*00c2*/ 	.short	(.L_29 - .L_28)
	.align		4
.L_28:
        /*00c4*/ 	.word	index@(.nv.constant0._Z4gemmiiiiPKfS0_PfPKiS3_)
        /*00c8*/ 	.short	0x0380
        /*00ca*/ 	.short	0x0038


	//----- nvinfo : EIATTR_SW_WAR
	.align		4
.L_29:
        /*00cc*/ 	.byte	0x04, 0x36
        /*00ce*/ 	.short	(.L_31 - .L_30)
.L_30:
        /*00d0*/ 	.word	0x00000008
.L_31:


//--------------------- .nv.callgraph             --------------------------
	.section	.nv.callgraph,"",@"SHT_CUDA_CALLGRAPH"
	.align	4
	.sectionentsize	8
	.align		4
        /*0000*/ 	.word	0x00000000
	.align		4
        /*0004*/ 	.word	0xffffffff
	.align		4
        /*0008*/ 	.word	0x00000000
	.align		4
        /*000c*/ 	.word	0xfffffffe
	.align		4
        /*0010*/ 	.word	0x00000000
	.align		4
        /*0014*/ 	.word	0xfffffffd
	.align		4
        /*0018*/ 	.word	0x00000000
	.align		4
        /*001c*/ 	.word	0xfffffffc


//--------------------- .text._Z4gemmiiiiPKfS0_PfPKiS3_ --------------------------
	.section	.text._Z4gemmiiiiPKfS0_PfPKiS3_,"ax",@progbits
	.align	128
        .global         _Z4gemmiiiiPKfS0_PfPKiS3_
        .type           _Z4gemmiiiiPKfS0_PfPKiS3_,@function
        .size           _Z4gemmiiiiPKfS0_PfPKiS3_,(.L_x_4 - _Z4gemmiiiiPKfS0_PfPKiS3_)
        .other          _Z4gemmiiiiPKfS0_PfPKiS3_,@"STO_CUDA_ENTRY STV_DEFAULT"
_Z4gemmiiiiPKfS0_PfPKiS3_:
.text._Z4gemmiiiiPKfS0_PfPKiS3_:
[----:B------:R-:W-:Y:S01]  /*0000*/  LDC R1, c[0x0][0x37c] ;  /* 0x0000df00ff017b82 */ /* 0x000fe20000000800 */
[----:B------:R-:W0:Y:S01]  /*0010*/  S2R R0, SR_CTAID.Y ;  /* 0x0000000000007919 */ /* 0x000e220000002600 */
[----:B------:R-:W1:Y:S01]  /*0020*/  LDCU UR4, c[0x0][0x384] ;  /* 0x00007080ff0477ac */ /* 0x000e620008000800 */
[----:B------:R-:W-:Y:S01]  /*0030*/  MOV R23, 0xffffffff ;  /* 0xffffffff00177802 */ /* 0x000fe20000000f00 */
[----:B------:R-:W0:Y:S01]  /*0040*/  S2R R13, SR_TID.Y ;  /* 0x00000000000d7919 */ /* 0x000e220000002200 */
[----:B------:R-:W2:Y:S01]  /*0050*/  LDCU.64 UR10, c[0x0][0x358] ;  /* 0x00006b00ff0a77ac */ /* 0x000ea20008000a00 */
[----:B0-----:R-:W-:Y:S02]  /*0060*/  LEA R7, R0, R13, 0x4 ;  /* 0x0000000d00077211 */ /* 0x001fe400078e20ff */
[----:B------:R-:W-:Y:S02]  /*0070*/  MOV R0, 0xffffffff ;  /* 0xffffffff00007802 */ /* 0x000fe40000000f00 */
[----:B-1----:R-:W-:-:S13]  /*0080*/  ISETP.GE.AND P0, PT, R7, UR4, PT ;  /* 0x0000000407007c0c */ /* 0x002fda000bf06270 */
[----:B------:R-:W0:Y:S08]  /*0090*/  @!P0 LDC.64 R2, c[0x0][0x3a8] ;  /* 0x0000ea00ff028b82 */ /* 0x000e300000000a00 */
[----:B------:R-:W1:Y:S01]  /*00a0*/  @!P0 LDC.64 R4, c[0x0][0x3b0] ;  /* 0x0000ec00ff048b82 */ /* 0x000e620000000a00 */
[----:B0-----:R-:W-:-:S05]  /*00b0*/  @!P0 IMAD.WIDE.U32 R2, R7, 0x4, R2 ;  /* 0x0000000407028825 */ /* 0x001fca00078e0002 */
[----:B--2---:R-:W2:Y:S01]  /*00c0*/  @!P0 LDG.E R23, desc[UR10][R2.64] ;  /* 0x0000000a02178981 */ /* 0x004ea2000c1e1900 */
[----:B-1----:R-:W-:-:S05]  /*00d0*/  @!P0 IMAD.WIDE.U32 R4, R7, 0x4, R4 ;  /* 0x0000000407048825 */ /* 0x002fca00078e0004 */
[----:B------:R-:W2:Y:S02]  /*00e0*/  @!P0 LDG.E R0, desc[UR10][R4.64] ;  /* 0x0000000a04008981 */ /* 0x000ea4000c1e1900 */
[----:B--2---:R-:W-:-:S04]  /*00f0*/  LOP3.LUT R6, R23, R0, RZ, 0xfc, !PT ;  /* 0x0000000017067212 */ /* 0x004fc800078efcff */
[----:B------:R-:W-:-:S13]  /*0100*/  ISETP.GE.AND P0, PT, R6, RZ, PT ;  /* 0x000000ff0600720c */ /* 0x000fda0003f06270 */
[----:B------:R-:W-:Y:S05]  /*0110*/  @!P0 EXIT ;  /* 0x000000000000894d */ /* 0x000fea0003800000 */
[----:B------:R-:W0:Y:S01]  /*0120*/  S2R R4, SR_CTAID.X ;  /* 0x0000000000047919 */ /* 0x000e220000002500 */
[----:B------:R-:W1:Y:S01]  /*0130*/  LDCU UR7, c[0x0][0x388] ;  /* 0x00007100ff0777ac */ /* 0x000e620008000800 */
[----:B------:R-:W-:Y:S01]  /*0140*/  HFMA2 R29, -RZ, RZ, 0, 0 ;  /* 0x00000000ff1d7431 */ /* 0x000fe200000001ff */
[----:B------:R-:W0:Y:S01]  /*0150*/  S2R R14, SR_TID.X ;  /* 0x00000000000e7919 */ /* 0x000e220000002100 */
[----:B-1----:R-:W-:Y:S01]  /*0160*/  UISETP.GE.AND UP0, UPT, UR7, 0x1, UPT ;  /* 0x000000010700788c */ /* 0x002fe2000bf06270 */
[----:B0-----:R-:W-:-:S08]  /*0170*/  LEA R3, R4, R14, 0x4 ;  /* 0x0000000e04037211 */ /* 0x001fd000078e20ff */
[----:B------:R-:W-:Y:S05]  /*0180*/  BRA.U !UP0, `(.L_x_0) ;  /* 0x0000000d08307547 */ /* 0x000fea000b800000 */
[----:B------:R-:W0:Y:S01]  /*0190*/  S2UR UR6, SR_CgaCtaId ;  /* 0x00000000000679c3 */ /* 0x000e220000008800 */
[----:B------:R-:W-:Y:S01]  /*01a0*/  UMOV UR4, 0x400 ;  /* 0x0000040000047882 */ /* 0x000fe20000000000 */
[----:B------:R-:W-:Y:S01]  /*01b0*/  UISETP.GE.U32.AND UP0, UPT, UR7, 0x11, UPT ;  /* 0x000000110700788c */ /* 0x000fe2000bf06070 */
[----:B------:R-:W-:Y:S01]  /*01c0*/  MOV R29, RZ ;  /* 0x000000ff001d7202 */ /* 0x000fe20000000f00 */
[----:B------:R-:W-:Y:S02]  /*01d0*/  UIADD3 UR5, UPT, UPT, UR4, 0x400, URZ ;  /* 0x0000040004057890 */ /* 0x000fe4000fffe0ff */
[----:B------:R-:W-:Y:S02]  /*01e0*/  UIADD3 UR8, UPT, UPT, UR7, -0x1, URZ ;  /* 0xffffffff07087890 */ /* 0x000fe4000fffe0ff */
[----:B0-----:R-:W-:Y:S02]  /*01f0*/  ULEA UR4, UR6, UR4, 0x18 ;  /* 0x0000000406047291 */ /* 0x001fe4000f8ec0ff */
[----:B------:R-:W-:-:S04]  /*0200*/  ULEA UR5, UR6, UR5, 0x18 ;  /* 0x0000000506057291 */ /* 0x000fc8000f8ec0ff */
[C---:B------:R-:W-:Y:S01]  /*0210*/  LEA R2, R13.reuse, UR4, 0x6 ;  /* 0x000000040d027c11 */ /* 0x040fe2000f8e30ff */
[----:B------:R-:W-:Y:S01]  /*0220*/  UMOV UR4, URZ ;  /* 0x000000ff00047c82 */ /* 0x000fe20008000000 */
[C---:B------:R-:W-:Y:S02]  /*0230*/  LEA R16, R14.reuse, UR5, 0x2 ;  /* 0x000000050e107c11 */ /* 0x040fe4000f8e10ff */
[----:B------:R-:W-:Y:S02]  /*0240*/  LEA R22, R14, R2, 0x2 ;  /* 0x000000020e167211 */ /* 0x000fe400078e10ff */
[----:B------:R-:W-:Y:S01]  /*0250*/  LEA R20, R13, R16, 0x6 ;  /* 0x000000100d147211 */ /* 0x000fe200078e30ff */
[----:B------:R-:W-:Y:S06]  /*0260*/  BRA.U !UP0, `(.L_x_1) ;  /* 0x0000000908087547 */ /* 0x000fec000b800000 */
[----:B------:R-:W0:Y:S01]  /*0270*/  LDCU UR5, c[0x0][0x38c] ;  /* 0x00007180ff0577ac */ /* 0x000e220008000800 */
[----:B------:R-:W1:Y:S01]  /*0280*/  LDC R12, c[0x0][0x38c] ;  /* 0x0000e300ff0c7b82 */ /* 0x000e620000000800 */
[----:B------:R-:W-:Y:S01]  /*0290*/  IADD3 R5, PT, PT, R13, 0x10, RZ ;  /* 0x000000100d057810 */ /* 0x000fe20007ffe0ff */
[--C-:B------:R-:W-:Y:S01]  /*02a0*/  IMAD R18, R23, UR7, R14.reuse ;  /* 0x0000000717127c24 */ /* 0x100fe2000f8e020e */
[----:B------:R-:W2:Y:S01]  /*02b0*/  LDCU UR9, c[0x0][0x380] ;  /* 0x00007000ff0977ac */ /* 0x000ea20008000800 */
[----:B------:R-:W-:Y:S02]  /*02c0*/  MOV R29, RZ ;  /* 0x000000ff001d7202 */ /* 0x000fe40000000f00 */
[----:B------:R-:W-:Y:S01]  /*02d0*/  MOV R17, R14 ;  /* 0x0000000e00117202 */ /* 0x000fe20000000f00 */
[----:B------:R-:W-:Y:S01]  /*02e0*/  ULEA.HI UR4, UR8, 0x1, URZ, 0x1c ;  /* 0x0000000108047891 */ /* 0x000fe2000f8fe0ff */
[----:B------:R-:W-:Y:S01]  /*02f0*/  MOV R15, R13 ;  /* 0x0000000d000f7202 */ /* 0x000fe20000000f00 */
[----:B------:R-:W3:Y:S02]  /*0300*/  LDCU UR6, c[0x0][0x388] ;  /* 0x00007100ff0677ac */ /* 0x000ee40008000800 */
[----:B------:R-:W-:Y:S01]  /*0310*/  ULOP3.LUT UR4, UR4, 0x1ffffffe, URZ, 0xc0, !UPT ;  /* 0x1ffffffe04047892 */ /* 0x000fe2000f8ec0ff */
[----:B0-----:R-:W-:-:S03]  /*0320*/  IMAD R5, R5, UR5, R14 ;  /* 0x0000000505057c24 */ /* 0x001fc6000f8e020e */
[----:B------:R-:W-:Y:S01]  /*0330*/  UIADD3 UR4, UPT, UPT, -UR4, URZ, URZ ;  /* 0x000000ff04047290 */ /* 0x000fe2000fffe1ff */
[----:B------:R-:W-:Y:S01]  /*0340*/  IMAD R19, R13, UR5, R14 ;  /* 0x000000050d137c24 */ /* 0x000fe2000f8e020e */
[----:B------:R-:W-:Y:S01]  /*0350*/  UMOV UR5, 0x10 ;  /* 0x0000001000057882 */ /* 0x000fe20000000000 */
[----:B--2---:R-:W-:Y:S02]  /*0360*/  ISETP.GE.AND P1, PT, R23, UR9, PT ;  /* 0x0000000917007c0c */ /* 0x004fe4000bf26270 */
[C---:B------:R-:W-:Y:S02]  /*0370*/  LEA R21, R4.reuse, R5, 0x4 ;  /* 0x0000000504157211 */ /* 0x040fe400078e20ff */
[----:B------:R-:W-:-:S09]  /*0380*/  LEA R19, R4, R19, 0x4 ;  /* 0x0000001304137211 */ /* 0x000fd200078e20ff */
.L_x_2:
[----:B-1----:R-:W-:Y:S01]  /*0390*/  ISETP.GE.AND P0, PT, R3, R12, PT ;  /* 0x0000000c0300720c */ /* 0x002fe20003f06270 */
[----:B---3--:R-:W-:Y:S01]  /*03a0*/  UMOV UR7, UR6 ;  /* 0x0000000600077c82 */ /* 0x008fe20008000000 */
[----:B------:R-:W0:Y:S01]  /*03b0*/  LDC.64 R10, c[0x0][0x390] ;  /* 0x0000e400ff0a7b82 */ /* 0x000e220000000a00 */
[----:B------:R-:W-:Y:S01]  /*03c0*/  ISETP.GE.OR P2, PT, R17, UR7, P1 ;  /* 0x0000000711007c0c */ /* 0x000fe20008f46670 */
[----:B------:R-:W-:Y:S01]  /*03d0*/  HFMA2 R7, -RZ, RZ, 0, 0 ;  /* 0x00000000ff077431 */ /* 0x000fe200000001ff */
[----:B------:R-:W-:Y:S02]  /*03e0*/  ISETP.GE.OR P3, PT, R15, UR7, P0 ;  /* 0x000000070f007c0c */ /* 0x000fe40008766670 */
[----:B------:R-:W-:-:S11]  /*03f0*/  MOV R28, RZ ;  /* 0x000000ff001c7202 */ /* 0x000fd60000000f00 */
[----:B------:R-:W1:Y:S01]  /*0400*/  @!P3 LDC.64 R4, c[0x0][0x398] ;  /* 0x0000e600ff04bb82 */ /* 0x000e620000000a00 */
[----:B0-----:R-:W-:-:S05]  /*0410*/  IMAD.WIDE R10, R18, 0x4, R10 ;  /* 0x00000004120a7825 */ /* 0x001fca00078e020a */
[----:B------:R-:W2:Y:S01]  /*0420*/  @!P2 LDG.E.CONSTANT R28, desc[UR10][R10.64] ;  /* 0x0000000a0a1ca981 */ /* 0x000ea2000c1e9900 */
[----:B-1----:R-:W-:-:S05]  /*0430*/  @!P3 IMAD.WIDE R24, R19, 0x4, R4 ;  /* 0x000000041318b825 */ /* 0x002fca00078e0204 */
[----:B------:R0:W3:Y:S01]  /*0440*/  @!P3 LDG.E.CONSTANT R7, desc[UR10][R24.64] ;  /* 0x0000000a1807b981 */ /* 0x0000e2000c1e9900 */
[----:B------:R-:W-:-:S04]  /*0450*/  IADD3 R4, PT, PT, R15, 0x10, RZ ;  /* 0x000000100f047810 */ /* 0x000fc80007ffe0ff */
[----:B------:R-:W-:Y:S02]  /*0460*/  ISETP.GE.OR P0, PT, R4, UR7, P0 ;  /* 0x0000000704007c0c */ /* 0x000fe40008706670 */
[----:B------:R-:W-:-:S11]  /*0470*/  IADD3 R4, PT, PT, R17, 0x10, RZ ;  /* 0x0000001011047810 */ /* 0x000fd60007ffe0ff */
[----:B------:R-:W1:Y:S01]  /*0480*/  @!P0 LDC.64 R8, c[0x0][0x398] ;  /* 0x0000e600ff088b82 */ /* 0x000e620000000a00 */
[----:B------:R-:W-:Y:S01]  /*0490*/  ISETP.GE.OR P2, PT, R4, UR7, P1 ;  /* 0x0000000704007c0c */ /* 0x000fe20008f46670 */
[----:B------:R-:W-:Y:S01]  /*04a0*/  HFMA2 R27, -RZ, RZ, 0, 0 ;  /* 0x00000000ff1b7431 */ /* 0x000fe200000001ff */
[----:B0-----:R-:W-:-:S11]  /*04b0*/  MOV R25, RZ ;  /* 0x000000ff00197202 */ /* 0x001fd60000000f00 */
[----:B------:R0:W4:Y:S01]  /*04c0*/  @!P2 LDG.E.CONSTANT R27, desc[UR10][R10.64+0x40] ;  /* 0x0000400a0a1ba981 */ /* 0x000122000c1e9900 */
[----:B-1----:R-:W-:-:S05]  /*04d0*/  @!P0 IMAD.WIDE R8, R21, 0x4, R8 ;  /* 0x0000000415088825 */ /* 0x002fca00078e0208 */
[----:B------:R1:W5:Y:S04]  /*04e0*/  @!P0 LDG.E.CONSTANT R25, desc[UR10][R8.64] ;  /* 0x0000000a08198981 */ /* 0x000368000c1e9900 */
[----:B--2---:R-:W-:Y:S04]  /*04f0*/  STS [R22], R28 ;  /* 0x0000001c16007388 */ /* 0x004fe80000000800 */
[----:B---3--:R-:W-:Y:S01]  /*0500*/  STS [R20], R7 ;  /* 0x0000000714007388 */ /* 0x008fe20000000800 */
[----:B------:R-:W-:Y:S06]  /*0510*/  BAR.SYNC.DEFER_BLOCKING 0x0 ;  /* 0x0000000000007b1d */ /* 0x000fec0000010000 */
[----:B------:R-:W-:Y:S04]  /*0520*/  LDS R26, [R16] ;  /* 0x00000000101a7984 */ /* 0x000fe80000000800 */
[----:B------:R-:W2:Y:S04]  /*0530*/  LDS.128 R4, [R2] ;  /* 0x0000000002047984 */ /* 0x000ea80000000c00 */
[----:B------:R-:W3:Y:S04]  /*0540*/  LDS R24, [R16+0x40] ;  /* 0x0000400010187984 */ /* 0x000ee80000000800 */
[----:B0-----:R-:W-:Y:S04]  /*0550*/  LDS R10, [R16+0x100] ;  /* 0x00010000100a7984 */ /* 0x001fe80000000800 */
[----:B------:R-:W-:Y:S04]  /*0560*/  LDS R11, [R16+0x140] ;  /* 0x00014000100b7984 */ /* 0x000fe80000000800 */
[----:B-1----:R-:W-:Y:S04]  /*0570*/  LDS R8, [R16+0x180] ;  /* 0x0001800010087984 */ /* 0x002fe80000000800 */
[----:B------:R-:W-:Y:S01]  /*0580*/  LDS R9, [R16+0x1c0] ;  /* 0x0001c00010097984 */ /* 0x000fe20000000800 */
[----:B--2---:R-:W-:-:S03]  /*0590*/  FFMA R4, R4, R26, R29 ;  /* 0x0000001a04047223 */ /* 0x004fc6000000001d */
[----:B------:R-:W0:Y:S04]  /*05a0*/  LDS R26, [R16+0x80] ;  /* 0x00008000101a7984 */ /* 0x000e280000000800 */
[----:B------:R-:W1:Y:S01]  /*05b0*/  LDS R29, [R16+0xc0] ;  /* 0x0000c000101d7984 */ /* 0x000e620000000800 */
[----:B---3--:R-:W-:-:S04]  /*05c0*/  FFMA R5, R24, R5, R4 ;  /* 0x0000000518057223 */ /* 0x008fc80000000004 */
[----:B0-----:R-:W-:-:S04]  /*05d0*/  FFMA R6, R26, R6, R5 ;  /* 0x000000061a067223 */ /* 0x001fc80000000005 */
[----:B-1----:R-:W-:Y:S02]  /*05e0*/  FFMA R29, R29, R7, R6 ;  /* 0x000000071d1d7223 */ /* 0x002fe40000000006 */
[----:B------:R-:W0:Y:S02]  /*05f0*/  LDS.128 R4, [R2+0x10] ;  /* 0x0000100002047984 */ /* 0x000e240000000c00 */
[----:B0-----:R-:W-:Y:S02]  /*0600*/  FFMA R4, R4, R10, R29 ;  /* 0x0000000a04047223 */ /* 0x001fe4000000001d */
[----:B------:R-:W-:Y:S02]  /*0610*/  LDS R29, [R16+0x380] ;  /* 0x00038000101d7984 */ /* 0x000fe40000000800 */
[----:B------:R-:W-:Y:S02]  /*0620*/  FFMA R5, R11, R5, R4 ;  /* 0x000000050b057223 */ /* 0x000fe40000000004 */
[----:B------:R-:W-:Y:S02]  /*0630*/  LDS R11, [R16+0x240] ;  /* 0x00024000100b7984 */ /* 0x000fe40000000800 */
[----:B------:R-:W-:-:S02]  /*0640*/  FFMA R6, R8, R6, R5 ;  /* 0x0000000608067223 */ /* 0x000fc40000000005 */
[----:B------:R-:W-:Y:S02]  /*0650*/  LDS R8, [R16+0x200] ;  /* 0x0002000010087984 */ /* 0x000fe40000000800 */
[----:B------:R-:W-:Y:S02]  /*0660*/  FFMA R9, R9, R7, R6 ;  /* 0x0000000709097223 */ /* 0x000fe40000000006 */
[----:B------:R-:W0:Y:S02]  /*0670*/  LDS.128 R4, [R2+0x20] ;  /* 0x0000200002047984 */ /* 0x000e240000000c00 */
[----:B0-----:R-:W-:Y:S02]  /*0680*/  FFMA R4, R4, R8, R9 ;  /* 0x0000000804047223 */ /* 0x001fe40000000009 */
[----:B------:R-:W0:Y:S04]  /*0690*/  LDS R8, [R16+0x280] ;  /* 0x0002800010087984 */ /* 0x000e280000000800 */
[----:B------:R-:W1:Y:S01]  /*06a0*/  LDS R9, [R16+0x2c0] ;  /* 0x0002c00010097984 */ /* 0x000e620000000800 */
[----:B------:R-:W-:-:S03]  /*06b0*/  FFMA R5, R11, R5, R4 ;  /* 0x000000050b057223 */ /* 0x000fc60000000004 */
[----:B------:R-:W-:Y:S01]  /*06c0*/  LDS R11, [R16+0x340] ;  /* 0x00034000100b7984 */ /* 0x000fe20000000800 */
[----:B0-----:R-:W-:-:S03]  /*06d0*/  FFMA R6, R8, R6, R5 ;  /* 0x0000000608067223 */ /* 0x001fc60000000005 */
[----:B------:R-:W-:Y:S01]  /*06e0*/  LDS R8, [R16+0x300] ;  /* 0x0003000010087984 */ /* 0x000fe20000000800 */
[----:B-1----:R-:W-:-:S03]  /*06f0*/  FFMA R9, R9, R7, R6 ;  /* 0x0000000709097223 */ /* 0x002fc60000000006 */
[----:B------:R-:W0:Y:S02]  /*0700*/  LDS.128 R4, [R2+0x30] ;  /* 0x0000300002047984 */ /* 0x000e240000000c00 */
[----:B0-----:R-:W-:Y:S02]  /*0710*/  FFMA R8, R4, R8, R9 ;  /* 0x0000000804087223 */ /* 0x001fe40000000009 */
[----:B------:R-:W0:Y:S01]  /*0720*/  LDS R4, [R16+0x3c0] ;  /* 0x0003c00010047984 */ /* 0x000e220000000800 */
[----:B------:R-:W-:Y:S06]  /*0730*/  BAR.SYNC.DEFER_BLOCKING 0x0 ;  /* 0x0000000000007b1d */ /* 0x000fec0000010000 */
[----:B----4-:R-:W-:Y:S04]  /*0740*/  STS [R22], R27 ;  /* 0x0000001b16007388 */ /* 0x010fe80000000800 */
[----:B-----5:R-:W-:Y:S01]  /*0750*/  STS [R20], R25 ;  /* 0x0000001914007388 */ /* 0x020fe20000000800 */
[----:B------:R-:W-:Y:S01]  /*0760*/  BAR.SYNC.DEFER_BLOCKING 0x0 ;  /* 0x0000000000007b1d */ /* 0x000fe20000010000 */
[----:B------:R-:W-:-:S05]  /*0770*/  FFMA R28, R11, R5, R8 ;  /* 0x000000050b1c7223 */ /* 0x000fca0000000008 */
[----:B------:R-:W-:Y:S04]  /*0780*/  LDS R24, [R16] ;  /* 0x0000000010187984 */ /* 0x000fe80000000800 */
[----:B------:R-:W1:Y:S04]  /*0790*/  LDS.128 R8, [R2] ;  /* 0x0000000002087984 */ /* 0x000e680000000c00 */
[----:B------:R-:W2:Y:S01]  /*07a0*/  LDS R26, [R16+0x40] ;  /* 0x00004000101a7984 */ /* 0x000ea20000000800 */
[----:B------:R-:W-:-:S03]  /*07b0*/  FFMA R5, R29, R6, R28 ;  /* 0x000000061d057223 */ /* 0x000fc6000000001c */
[----:B------:R-:W3:Y:S01]  /*07c0*/  LDS R29, [R16+0x80] ;  /* 0x00008000101d7984 */ /* 0x000ee20000000800 */
[----:B0-----:R-:W-:-:S03]  /*07d0*/  FFMA R5, R4, R7, R5 ;  /* 0x0000000704057223 */ /* 0x001fc60000000005 */
[----:B------:R-:W-:Y:S04]  /*07e0*/  LDS R25, [R16+0x180] ;  /* 0x0001800010197984 */ /* 0x000fe80000000800 */
[----:B------:R-:W-:Y:S01]  /*07f0*/  LDS R27, [R16+0x200] ;  /* 0x00020000101b7984 */ /* 0x000fe20000000800 */
[----:B-1----:R-:W-:-:S03]  /*0800*/  FFMA R5, R8, R24, R5 ;  /* 0x0000001808057223 */ /* 0x002fc60000000005 */
[----:B------:R-:W0:Y:S01]  /*0810*/  LDS R8, [R16+0xc0] ;  /* 0x0000c00010087984 */ /* 0x000e220000000800 */
[----:B--2---:R-:W-:-:S03]  /*0820*/  FFMA R26, R26, R9, R5 ;  /* 0x000000091a1a7223 */ /* 0x004fc60000000005 */
[----:B------:R-:W-:Y:S04]  /*0830*/  LDS R9, [R16+0x100] ;  /* 0x0001000010097984 */ /* 0x000fe80000000800 */
[----:B------:R-:W1:Y:S04]  /*0840*/  LDS.128 R4, [R2+0x10] ;  /* 0x0000100002047984 */ /* 0x000e680000000c00 */
[----:B------:R-:W2:Y:S01]  /*0850*/  LDS R24, [R16+0x140] ;  /* 0x0001400010187984 */ /* 0x000ea20000000800 */
[----:B---3--:R-:W-:-:S04]  /*0860*/  FFMA R29, R29, R10, R26 ;  /* 0x0000000a1d1d7223 */ /* 0x008fc8000000001a */
[----:B0-----:R-:W-:-:S04]  /*0870*/  FFMA R11, R8, R11, R29 ;  /* 0x0000000b080b7223 */ /* 0x001fc8000000001d */
[----:B-1----:R-:W-:Y:S02]  /*0880*/  FFMA R9, R4, R9, R11 ;  /* 0x0000000904097223 */ /* 0x002fe4000000000b */
[----:B------:R-:W0:Y:S02]  /*0890*/  LDS R4, [R16+0x1c0] ;  /* 0x0001c00010047984 */ /* 0x000e240000000800 */
[----:B--2---:R-:W-:Y:S02]  /*08a0*/  FFMA R26, R24, R5, R9 ;  /* 0x00000005181a7223 */ /* 0x004fe40000000009 */
[----:B------:R-:W1:Y:S04]  /*08b0*/  LDS.128 R8, [R2+0x20] ;  /* 0x0000200002087984 */ /* 0x000e680000000c00 */
[----:B------:R-:W2:Y:S01]  /*08c0*/  LDS R24, [R16+0x240] ;  /* 0x0002400010187984 */ /* 0x000ea20000000800 */
[----:B------:R-:W-:-:S03]  /*08d0*/  FFMA R5, R25, R6, R26 ;  /* 0x0000000619057223 */ /* 0x000fc6000000001a */
[----:B------:R-:W3:Y:S01]  /*08e0*/  LDS R25, [R16+0x280] ;  /* 0x0002800010197984 */ /* 0x000ee20000000800 */
[----:B0-----:R-:W-:-:S04]  /*08f0*/  FFMA R5, R4, R7, R5 ;  /* 0x0000000704057223 */ /* 0x001fc80000000005 */
[----:B-1----:R-:W-:Y:S02]  /*0900*/  FFMA R5, R8, R27, R5 ;  /* 0x0000001b08057223 */ /* 0x002fe40000000005 */
[----:B------:R-:W0:Y:S02]  /*0910*/  LDS R8, [R16+0x2c0] ;  /* 0x0002c00010087984 */ /* 0x000e240000000800 */
[----:B--2---:R-:W-:Y:S02]  /*0920*/  FFMA R24, R24, R9, R5 ;  /* 0x0000000918187223 */ /* 0x004fe40000000005 */
[----:B------:R-:W-:Y:S04]  /*0930*/  LDS R9, [R16+0x300] ;  /* 0x0003000010097984 */ /* 0x000fe80000000800 */
[----:B------:R-:W1:Y:S01]  /*0940*/  LDS.128 R4, [R2+0x30] ;  /* 0x0000300002047984 */ /* 0x000e620000000c00 */
[----:B---3--:R-:W-:-:S03]  /*0950*/  FFMA R25, R25, R10, R24 ;  /* 0x0000000a19197223 */ /* 0x008fc60000000018 */
[----:B------:R-:W2:Y:S04]  /*0960*/  LDS R27, [R16+0x340] ;  /* 0x00034000101b7984 */ /* 0x000ea80000000800 */
[----:B------:R-:W3:Y:S04]  /*0970*/  LDS R24, [R16+0x380] ;  /* 0x0003800010187984 */ /* 0x000ee80000000800 */
[----:B------:R-:W4:Y:S01]  /*0980*/  LDS R10, [R16+0x3c0] ;  /* 0x0003c000100a7984 */ /* 0x000f220000000800 */
[----:B------:R-:W-:-:S04]  /*0990*/  UIADD3 UR4, UPT, UPT, UR4, 0x2, URZ ;  /* 0x0000000204047890 */ /* 0x000fc8000fffe0ff */
[----:B------:R-:W-:Y:S01]  /*09a0*/  UISETP.NE.AND UP0, UPT, UR4, URZ, UPT ;  /* 0x000000ff0400728c */ /* 0x000fe2000bf05270 */
[----:B0-----:R-:W-:-:S04]  /*09b0*/  FFMA R11, R8, R11, R25 ;  /* 0x0000000b080b7223 */ /* 0x001fc80000000019 */
[----:B-1----:R-:W-:-:S04]  /*09c0*/  FFMA R4, R4, R9, R11 ;  /* 0x0000000904047223 */ /* 0x002fc8000000000b */
[----:B--2---:R-:W-:-:S04]  /*09d0*/  FFMA R5, R27, R5, R4 ;  /* 0x000000051b057223 */ /* 0x004fc80000000004 */
[----:B---3--:R-:W-:Y:S01]  /*09e0*/  FFMA R5, R24, R6, R5 ;  /* 0x0000000618057223 */ /* 0x008fe20000000005 */
[----:B------:R-:W-:Y:S02]  /*09f0*/  IADD3 R15, PT, PT, R15, 0x20, RZ ;  /* 0x000000200f0f7810 */ /* 0x000fe40007ffe0ff */
[----:B------:R-:W-:Y:S01]  /*0a00*/  IADD3 R17, PT, PT, R17, 0x20, RZ ;  /* 0x0000002011117810 */ /* 0x000fe20007ffe0ff */
[----:B----4-:R-:W-:Y:S01]  /*0a10*/  FFMA R29, R10, R7, R5 ;  /* 0x000000070a1d7223 */ /* 0x010fe20000000005 */
[----:B------:R-:W-:Y:S02]  /*0a20*/  IADD3 R18, PT, PT, R18, 0x20, RZ ;  /* 0x0000002012127810 */ /* 0x000fe40007ffe0ff */
[C---:B------:R-:W-:Y:S02]  /*0a30*/  LEA R19, R12.reuse, R19, 0x5 ;  /* 0x000000130c137211 */ /* 0x040fe400078e28ff */
[----:B------:R-:W-:Y:S01]  /*0a40*/  LEA R21, R12, R21, 0x5 ;  /* 0x000000150c157211 */ /* 0x000fe200078e28ff */
[----:B------:R-:W-:Y:S01]  /*0a50*/  UIADD3 UR5, UPT, UPT, UR5, 0x20, URZ ;  /* 0x0000002005057890 */ /* 0x000fe2000fffe0ff */
[----:B------:R-:W-:Y:S06]  /*0a60*/  BAR.SYNC.DEFER_BLOCKING 0x0 ;  /* 0x0000000000007b1d */ /* 0x000fec0000010000 */
[----:B------:R-:W-:Y:S05]  /*0a70*/  BRA.U UP0, `(.L_x_2) ;  /* 0xfffffff900447547 */ /* 0x000fea000b83ffff */
[----:B------:R-:W-:-:S12]  /*0a80*/  UIADD3 UR4, UPT, UPT, UR5, -0x10, URZ ;  /* 0xfffffff005047890 */ /* 0x000fd8000fffe0ff */
.L_x_1:
[----:B------:R-:W-:-:S09]  /*0a90*/  ULOP3.LUT UP0, URZ, UR8, 0x10, URZ, 0xc0, !UPT ;  /* 0x0000001008ff7892 */ /* 0x000fd2000f80c0ff */
[----:B------:R-:W-:Y:S05]  /*0aa0*/  BRA.U UP0, `(.L_x_0) ;  /* 0x0000000100e87547 */ /* 0x000fea000b800000 */
[----:B------:R-:W0:Y:S01]  /*0ab0*/  LDCU UR6, c[0x0][0x38c] ;  /* 0x00007180ff0677ac */ /* 0x000e220008000800 */
[----:B------:R-:W-:Y:S01]  /*0ac0*/  IADD3 R14, PT, PT, R14, UR4, RZ ;  /* 0x000000040e0e7c10 */ /* 0x000fe2000fffe0ff */
[----:B------:R-:W-:Y:S01]  /*0ad0*/  HFMA2 R15, -RZ, RZ, 0, 0 ;  /* 0x00000000ff0f7431 */ /* 0x000fe200000001ff */
[----:B------:R-:W-:Y:S01]  /*0ae0*/  IADD3 R6, PT, PT, R13, UR4, RZ ;  /* 0x000000040d067c10 */ /* 0x000fe2000fffe0ff */
[----:B------:R-:W1:Y:S01]  /*0af0*/  LDCU UR5, c[0x0][0x380] ;  /* 0x00007000ff0577ac */ /* 0x000e620008000800 */
[----:B------:R-:W-:Y:S02]  /*0b00*/  ISETP.GE.AND P0, PT, R14, UR7, PT ;  /* 0x000000070e007c0c */ /* 0x000fe4000bf06270 */
[----:B------:R-:W-:Y:S02]  /*0b10*/  MOV R21, RZ ;  /* 0x000000ff00157202 */ /* 0x000fe40000000f00 */
[----:B0-----:R-:W-:Y:S02]  /*0b20*/  ISETP.GE.AND P1, PT, R3, UR6, PT ;  /* 0x0000000603007c0c */ /* 0x001fe4000bf26270 */
[----:B-1----:R-:W-:-:S02]  /*0b30*/  ISETP.GE.OR P0, PT, R23, UR5, P0 ;  /* 0x0000000517007c0c */ /* 0x002fc40008706670 */
[----:B------:R-:W-:-:S11]  /*0b40*/  ISETP.GE.OR P1, PT, R6, UR7, P1 ;  /* 0x0000000706007c0c */ /* 0x000fd60008f26670 */
[----:B------:R-:W0:Y:S01]  /*0b50*/  @!P0 LDC.64 R8, c[0x0][0x390] ;  /* 0x0000e400ff088b82 */ /* 0x000e220000000a00 */
[----:B------:R-:W-:Y:S02]  /*0b60*/  @!P0 IMAD R23, R23, UR7, R14 ;  /* 0x0000000717178c24 */ /* 0x000fe4000f8e020e */
[----:B------:R-:W-:-:S05]  /*0b70*/  @!P1 IMAD R13, R6, UR6, R3 ;  /* 0x00000006060d9c24 */ /* 0x000fca000f8e0203 */
[----:B------:R-:W1:Y:S01]  /*0b80*/  @!P1 LDC.64 R4, c[0x0][0x398] ;  /* 0x0000e600ff049b82 */ /* 0x000e620000000a00 */
[----:B0-----:R-:W-:-:S05]  /*0b90*/  @!P0 IMAD.WIDE R8, R23, 0x4, R8 ;  /* 0x0000000417088825 */ /* 0x001fca00078e0208 */
[----:B------:R-:W2:Y:S01]  /*0ba0*/  @!P0 LDG.E.CONSTANT R15, desc[UR10][R8.64] ;  /* 0x0000000a080f8981 */ /* 0x000ea2000c1e9900 */
[----:B-1----:R-:W-:-:S05]  /*0bb0*/  @!P1 IMAD.WIDE R12, R13, 0x4, R4 ;  /* 0x000000040d0c9825 */ /* 0x002fca00078e0204 */
[----:B------:R-:W3:Y:S04]  /*0bc0*/  @!P1 LDG.E.CONSTANT R21, desc[UR10][R12.64] ;  /* 0x0000000a0c159981 */ /* 0x000ee8000c1e9900 */
[----:B--2---:R-:W-:Y:S04]  /*0bd0*/  STS [R22], R15 ;  /* 0x0000000f16007388 */ /* 0x004fe80000000800 */
[----:B---3--:R-:W-:Y:S01]  /*0be0*/  STS [R20], R21 ;  /* 0x0000001514007388 */ /* 0x008fe20000000800 */
[----:B------:R-:W-:Y:S06]  /*0bf0*/  BAR.SYNC.DEFER_BLOCKING 0x0 ;  /* 0x0000000000007b1d */ /* 0x000fec0000010000 */
[----:B------:R-:W-:Y:S04]  /*0c00*/  LDS R14, [R16] ;  /* 0x00000000100e7984 */ /* 0x000fe80000000800 */
[----:B------:R-:W0:Y:S04]  /*0c10*/  LDS.128 R4, [R2] ;  /* 0x0000000002047984 */ /* 0x000e280000000c00 */
[----:B------:R-:W1:Y:S04]  /*0c20*/  LDS R23, [R16+0x40] ;  /* 0x0000400010177984 */ /* 0x000e680000000800 */
[----:B------:R-:W2:Y:S04]  /*0c30*/  LDS R25, [R16+0x80] ;  /* 0x0000800010197984 */ /* 0x000ea80000000800 */
[----:B------:R-:W3:Y:S04]  /*0c40*/  LDS R26, [R16+0xc0] ;  /* 0x0000c000101a7984 */ /* 0x000ee80000000800 */
[----:B------:R-:W-:Y:S04]  /*0c50*/  LDS R17, [R16+0x100] ;  /* 0x0001000010117984 */ /* 0x000fe80000000800 */
[----:B------:R-:W4:Y:S04]  /*0c60*/  LDS.128 R8, [R2+0x10] ;  /* 0x0000100002087984 */ /* 0x000f280000000c00 */
[----:B------:R-:W5:Y:S04]  /*0c70*/  LDS R18, [R16+0x140] ;  /* 0x0001400010127984 */ /* 0x000f680000000800 */
[----:B------:R-:W5:Y:S04]  /*0c80*/  LDS R19, [R16+0x180] ;  /* 0x0001800010137984 */ /* 0x000f680000000800 */
[----:B------:R-:W5:Y:S04]  /*0c90*/  LDS R20, [R16+0x1c0] ;  /* 0x0001c00010147984 */ /* 0x000f680000000800 */
[----:B------:R-:W-:Y:S01]  /*0ca0*/  LDS R21, [R16+0x200] ;  /* 0x0002000010157984 */ /* 0x000fe20000000800 */
[----:B0-----:R-:W-:-:S03]  /*0cb0*/  FFMA R4, R4, R14, R29 ;  /* 0x0000000e04047223 */ /* 0x001fc6000000001d */
[----:B------:R-:W-:Y:S04]  /*0cc0*/  LDS R22, [R16+0x240] ;  /* 0x0002400010167984 */ /* 0x000fe80000000800 */
[----:B------:R-:W0:Y:S01]  /*0cd0*/  LDS.128 R12, [R2+0x20] ;  /* 0x00002000020c7984 */ /* 0x000e220000000c00 */
[----:B-1----:R-:W-:-:S03]  /*0ce0*/  FFMA R4, R23, R5, R4 ;  /* 0x0000000517047223 */ /* 0x002fc60000000004 */
[----:B------:R-:W1:Y:S01]  /*0cf0*/  LDS R23, [R16+0x280] ;  /* 0x0002800010177984 */ /* 0x000e620000000800 */
[----:B--2---:R-:W-:-:S03]  /*0d00*/  FFMA R25, R25, R6, R4 ;  /* 0x0000000619197223 */ /* 0x004fc60000000004 */
[----:B------:R-:W2:Y:S01]  /*0d10*/  LDS R24, [R16+0x2c0] ;  /* 0x0002c00010187984 */ /* 0x000ea20000000800 */
[----:B---3--:R-:W-:-:S03]  /*0d20*/  FFMA R27, R26, R7, R25 ;  /* 0x000000071a1b7223 */ /* 0x008fc60000000019 */
[----:B------:R-:W-:Y:S04]  /*0d30*/  LDS R25, [R16+0x300] ;  /* 0x0003000010197984 */ /* 0x000fe80000000800 */
[----:B------:R-:W3:Y:S01]  /*0d40*/  LDS.128 R4, [R2+0x30] ;  /* 0x0000300002047984 */ /* 0x000ee20000000c00 */
[----:B----4-:R-:W-:-:S03]  /*0d50*/  FFMA R27, R8, R17, R27 ;  /* 0x00000011081b7223 */ /* 0x010fc6000000001b */
[----:B------:R-:W4:Y:S04]  /*0d60*/  LDS R26, [R16+0x340] ;  /* 0x00034000101a7984 */ /* 0x000f280000000800 */
[----:B------:R-:W4:Y:S01]  /*0d70*/  LDS R17, [R16+0x380] ;  /* 0x0003800010117984 */ /* 0x000f220000000800 */
[----:B-----5:R-:W-:-:S03]  /*0d80*/  FFMA R18, R18, R9, R27 ;  /* 0x0000000912127223 */ /* 0x020fc6000000001b */
[----:B------:R-:W5:Y:S01]  /*0d90*/  LDS R8, [R16+0x3c0] ;  /* 0x0003c00010087984 */ /* 0x000f620000000800 */
[----:B------:R-:W-:-:S04]  /*0da0*/  FFMA R19, R19, R10, R18 ;  /* 0x0000000a13137223 */ /* 0x000fc80000000012 */
[----:B------:R-:W-:-:S04]  /*0db0*/  FFMA R11, R20, R11, R19 ;  /* 0x0000000b140b7223 */ /* 0x000fc80000000013 */
[----:B0-----:R-:W-:-:S04]  /*0dc0*/  FFMA R11, R12, R21, R11 ;  /* 0x000000150c0b7223 */ /* 0x001fc8000000000b */
[----:B------:R-:W-:-:S04]  /*0dd0*/  FFMA R22, R22, R13, R11 ;  /* 0x0000000d16167223 */ /* 0x000fc8000000000b */
[----:B-1----:R-:W-:-:S04]  /*0de0*/  FFMA R23, R23, R14, R22 ;  /* 0x0000000e17177223 */ /* 0x002fc80000000016 */
[----:B--2---:R-:W-:-:S04]  /*0df0*/  FFMA R15, R24, R15, R23 ;  /* 0x0000000f180f7223 */ /* 0x004fc80000000017 */
[----:B---3--:R-:W-:-:S04]  /*0e00*/  FFMA R15, R4, R25, R15 ;  /* 0x00000019040f7223 */ /* 0x008fc8000000000f */
[----:B----4-:R-:W-:-:S04]  /*0e10*/  FFMA R26, R26, R5, R15 ;  /* 0x000000051a1a7223 */ /* 0x010fc8000000000f */
[----:B------:R-:W-:-:S04]  /*0e20*/  FFMA R17, R17, R6, R26 ;  /* 0x0000000611117223 */ /* 0x000fc8000000001a */
[----:B-----5:R-:W-:Y:S01]  /*0e30*/  FFMA R29, R8, R7, R17 ;  /* 0x00000007081d7223 */ /* 0x020fe20000000011 */
[----:B------:R-:W-:Y:S06]  /*0e40*/  BAR.SYNC.DEFER_BLOCKING 0x0 ;  /* 0x0000000000007b1d */ /* 0x000fec0000010000 */
.L_x_0:
[----:B------:R-:W0:Y:S01]  /*0e50*/  LDCU UR4, c[0x0][0x38c] ;  /* 0x00007180ff0477ac */ /* 0x000e220008000800 */
[----:B------:R-:W1:Y:S01]  /*0e60*/  LDCU UR5, c[0x0][0x380] ;  /* 0x00007000ff0577ac */ /* 0x000e620008000800 */
[----:B0-----:R-:W-:-:S04]  /*0e70*/  ISETP.GE.AND P0, PT, R3, UR4, PT ;  /* 0x0000000403007c0c */ /* 0x001fc8000bf06270 */
[----:B-1----:R-:W-:-:S13]  /*0e80*/  ISETP.GE.OR P0, PT, R0, UR5, P0 ;  /* 0x0000000500007c0c */ /* 0x002fda0008706670 */
[----:B------:R-:W-:Y:S05]  /*0e90*/  @P0 EXIT ;  /* 0x000000000000094d */ /* 0x000fea0003800000 */
[----:B------:R-:W0:Y:S01]  /*0ea0*/  LDC.64 R4, c[0x0][0x3a0] ;  /* 0x0000e800ff047b82 */ /* 0x000e220000000a00 */
[----:B------:R-:W-:-:S04]  /*0eb0*/  IMAD R3, R0, UR4, R3 ;  /* 0x0000000400037c24 */ /* 0x000fc8000f8e0203 */
[----:B0-----:R-:W-:-:S05]  /*0ec0*/  IMAD.WIDE R2, R3, 0x4, R4 ;  /* 0x0000000403027825 */ /* 0x001fca00078e0204 */
[----:B------:R-:W-:Y:S01]  /*0ed0*/  REDG.E.ADD.F32.FTZ.RN.STRONG.GPU desc[UR10][R2.64], R29 ;  /* 0x0000001d020079a6 */ /* 0x000fe2000c12f30a */
[----:B------:R-:W-:Y:S05]  /*0ee0*/  EXIT ;  /* 0x000000000000794d */ /* 0x000fea0003800000 */
.L_x_3:
[----:B------:R-:W-:-:S00]  /*0ef0*/  BRA `(.L_x_3) ;  /* 0xfffffffc00fc7947 */ /* 0x000fc0000383ffff */
[----:B------:R-:W-:-:S00]  /*0f00*/  NOP ;  /* 0x0000000000007918 */ /* 0x000fc00000000000 */
[----:B------:R-:W-:-:S00]  /*0f10*/  NOP ;  /* 0x0000000000007918 */ /* 0x000fc00000000000 */
[----:B------:R-:W-:-:S00]  /*0f20*/  NOP ;  /* 0x0000000000007918 */ /* 0x000fc00000000000 */
[----:B------:R-:W-:-:S00]  /*0f30*/  NOP ;  /* 0x0000000000007918 */ /* 0x000fc00000000000 */
[----:B------:R-:W-:-:S00]  /*0f40*/  NOP ;  /* 0x0000000000007918 */ /* 0x000fc00000000000 */
[----:B------:R-:W-:-:S00]  /*0f50*/  NOP ;  /* 0x0000000000007918 */ /* 0x000fc00000000000 */
[----:B------:R-:W-:-:S00]  /*0f60*/  NOP ;  /* 0x0000000000007918 */ /* 0x000fc00000000000 */
[----:B------:R-:W-:-:S00]  /*0f70*/  NOP ;  /* 0x0000000000007918 */ /* 0x000fc00000000000 */
.L_x_4:


//--------------------- .nv.shared._Z4gemmiiiiPKfS0_PfPKiS3_ --------------------------
	.section	.nv.shared._Z4gemmiiiiPKfS0_PfPKiS3_,"aw",@nobits
	.sectionflags	@""
	.align	4
.nv.shared._Z4gemmiiiiPKfS0_PfPKiS3_:
	.zero		3072


//--------------------- .nv.shared.reserved.0     --------------------------
	.section	.nv.shared.reserved.0,"aw",@nobits
	.weak		__nv_reservedSMEM_offset_0_alias
	.size		__nv_reservedSMEM_offset_0_alias, 0, 64
	.other		__nv_reservedSMEM_offset_0_alias,@"STO_CUDA_RESERVED_SHARED STV_DEFAULT"
__nv_reservedSMEM_offset_0_alias:
	.zero		0
	.zero		64


//--------------------- .nv.constant0._Z4gemmiiiiPKfS0_PfPKiS3_ --------------------------
	.section	.nv.constant0._Z4gemmiiiiPKfS0_PfPKiS3_,"a",@progbits
	.sectionflags	@""
	.align	4
.nv.constant0._Z4gemmiiiiPKfS0_PfPKiS3_:
	.zero		952


//--------------------- SYMBOLS --------------------------

	.type		.nv.reservedSmem.offset0,@object
	.size		.nv.reservedSmem.offset0,0x4
	.type		.nv.reservedSmem.cap,@object
	.size		.nv.reservedSmem.cap,0x4
